	.headerflags	@"EF_CUDA_TEXMODE_UNIFIED EF_CUDA_64BIT_ADDRESS EF_CUDA_ACCELERATORS EF_CUDA_SM90 EF_CUDA_VIRTUAL_SM(EF_CUDA_SM90)"
	.elftype	@"ET_EXEC"


//--------------------- .nv.info                  --------------------------
	.section	.nv.info,"",@"SHT_CUDA_INFO"
	.align	4


	//----- nvinfo : EIATTR_REGCOUNT
	.align		4
        /*0000*/ 	.byte	0x04, 0x2f
        /*0002*/ 	.short	(.L_1 - .L_0)
	.align		4
.L_0:
        /*0004*/ 	.word	index@(triton_poi_fused_clone_1)
        /*0008*/ 	.word	0x00000013


	//----- nvinfo : EIATTR_MIN_STACK_SIZE
	.align		4
.L_1:
        /*000c*/ 	.byte	0x04, 0x12
        /*000e*/ 	.short	(.L_3 - .L_2)
	.align		4
.L_2:
        /*0010*/ 	.word	index@(triton_poi_fused_clone_1)
        /*0014*/ 	.word	0x00000000


	//----- nvinfo : EIATTR_FRAME_SIZE
	.align		4
.L_3:
        /*0018*/ 	.byte	0x04, 0x11
        /*001a*/ 	.short	(.L_5 - .L_4)
	.align		4
.L_4:
        /*001c*/ 	.word	index@(triton_poi_fused_clone_1)
        /*0020*/ 	.word	0x00000000


	//----- nvinfo : EIATTR_MIN_STACK_SIZE
	.align		4
.L_5:
        /*0024*/ 	.byte	0x04, 0x12
        /*0026*/ 	.short	(.L_7 - .L_6)
	.align		4
.L_6:
        /*0028*/ 	.word	index@(triton_poi_fused_clone_1)
        /*002c*/ 	.word	0x00000000
.L_7:


//--------------------- .nv.info.triton_poi_fused_clone_1 --------------------------
	.section	.nv.info.triton_poi_fused_clone_1,"",@"SHT_CUDA_INFO"
	.sectionflags	@""
	.align	4


	//----- nvinfo : EIATTR_CUDA_API_VERSION
	.align		4
        /*0000*/ 	.byte	0x04, 0x37
        /*0002*/ 	.short	(.L_9 - .L_8)
.L_8:
        /*0004*/ 	.word	0x0000007c


	//----- nvinfo : EIATTR_KPARAM_INFO
	.align		4
.L_9:
        /*0008*/ 	.byte	0x04, 0x17
        /*000a*/ 	.short	(.L_11 - .L_10)
.L_10:
        /*000c*/ 	.word	0x00000000
        /*0010*/ 	.short	0x0004
        /*0012*/ 	.short	0x001c
        /*0014*/ 	.byte	0x00, 0xf0, 0x11, 0x00


	//----- nvinfo : EIATTR_KPARAM_INFO
	.align		4
.L_11:
        /*0018*/ 	.byte	0x04, 0x17
        /*001a*/ 	.short	(.L_13 - .L_12)
.L_12:
        /*001c*/ 	.word	0x00000000
        /*0020*/ 	.short	0x0003
        /*0022*/ 	.short	0x0018
        /*0024*/ 	.byte	0x00, 0xf0, 0x11, 0x00


	//----- nvinfo : EIATTR_KPARAM_INFO
	.align		4
.L_13:
        /*0028*/ 	.byte	0x04, 0x17
        /*002a*/ 	.short	(.L_15 - .L_14)
.L_14:
        /*002c*/ 	.word	0x00000000
        /*0030*/ 	.short	0x0002
        /*0032*/ 	.short	0x0010
        /*0034*/ 	.byte	0x00, 0xf4, 0x21, 0x00


	//----- nvinfo : EIATTR_KPARAM_INFO
	.align		4
.L_15:
        /*0038*/ 	.byte	0x04, 0x17
        /*003a*/ 	.short	(.L_17 - .L_16)
.L_16:
        /*003c*/ 	.word	0x00000000
        /*0040*/ 	.short	0x0001
        /*0042*/ 	.short	0x0008
        /*0044*/ 	.byte	0x00, 0xf4, 0x21, 0x00


	//----- nvinfo : EIATTR_KPARAM_INFO
	.align		4
.L_17:
        /*0048*/ 	.byte	0x04, 0x17
        /*004a*/ 	.short	(.L_19 - .L_18)
.L_18:
        /*004c*/ 	.word	0x00000000
        /*0050*/ 	.short	0x0000
        /*0052*/ 	.short	0x0000
        /*0054*/ 	.byte	0x00, 0xf4, 0x21, 0x00


	//----- nvinfo : EIATTR_SPARSE_MMA_MASK
	.align		4
.L_19:
        /*0058*/ 	.byte	0x03, 0x50
        /*005a*/ 	.short	0x0000


	//----- nvinfo : EIATTR_MAXREG_COUNT
	.align		4
        /*005c*/ 	.byte	0x03, 0x1b
        /*005e*/ 	.short	0x00ff


	//----- nvinfo : EIATTR_EXIT_INSTR_OFFSETS
	.align		4
        /*0060*/ 	.byte	0x04, 0x1c
        /*0062*/ 	.short	(.L_21 - .L_20)


	//   ....[0]....
.L_20:
        /*0064*/ 	.word	0x00000390


	//   ....[1]....
        /*0068*/ 	.word	0x00000400


	//----- nvinfo : EIATTR_REQNTID
	.align		4
.L_21:
        /*006c*/ 	.byte	0x04, 0x10
        /*006e*/ 	.short	(.L_23 - .L_22)
.L_22:
        /*0070*/ 	.word	0x00000020
        /*0074*/ 	.word	0x00000001
        /*0078*/ 	.word	0x00000001


	//----- nvinfo : EIATTR_CBANK_PARAM_SIZE
	.align		4
.L_23:
        /*007c*/ 	.byte	0x03, 0x19
        /*007e*/ 	.short	0x0020


	//----- nvinfo : EIATTR_PARAM_CBANK
	.align		4
        /*0080*/ 	.byte	0x04, 0x0a
        /*0082*/ 	.short	(.L_25 - .L_24)
	.align		4
.L_24:
        /*0084*/ 	.word	index@(.nv.constant0.triton_poi_fused_clone_1)
        /*0088*/ 	.short	0x0210
        /*008a*/ 	.short	0x0020


	//----- nvinfo : EIATTR_SW_WAR
	.align		4
.L_25:
        /*008c*/ 	.byte	0x04, 0x36
        /*008e*/ 	.short	(.L_27 - .L_26)
.L_26:
        /*0090*/ 	.word	0x00000008
.L_27:


//--------------------- .nv.callgraph             --------------------------
	.section	.nv.callgraph,"",@"SHT_CUDA_CALLGRAPH"
	.align	4
	.sectionentsize	8
	.align		4
        /*0000*/ 	.word	0x00000000
	.align		4
        /*0004*/ 	.word	0xffffffff
	.align		4
        /*0008*/ 	.word	0x00000000
	.align		4
        /*000c*/ 	.word	0xfffffffe
	.align		4
        /*0010*/ 	.word	0x00000000
	.align		4
        /*0014*/ 	.word	0xfffffffd
	.align		4
        /*0018*/ 	.word	0x00000000
	.align		4
        /*001c*/ 	.word	0xfffffffc


//--------------------- .text.triton_poi_fused_clone_1 --------------------------
	.section	.text.triton_poi_fused_clone_1,"ax",@progbits
	.sectionflags	@"SHF_BARRIERS=1"
	.align	128
        .global         triton_poi_fused_clone_1
        .type           triton_poi_fused_clone_1,@function
        .size           triton_poi_fused_clone_1,(.L_x_1 - triton_poi_fused_clone_1)
        .other          triton_poi_fused_clone_1,@"STO_CUDA_ENTRY STV_DEFAULT"
triton_poi_fused_clone_1:
.text.triton_poi_fused_clone_1:
[----:B------:R-:W0:Y:S02]  /*0000*/  LDC R1, c[0x0][0x28] ;  /* 0x00000a00ff017b82 */ /* 0x000e240000000800 */
[----:B------:R-:W1:Y:S01]  /*0010*/  S2R R0, SR_CTAID.Y ;  /* 0x0000000000007919 */ /* 0x000e620000002600 */
[----:B------:R-:W2:Y:S01]  /*0020*/  LDC.64 R2, c[0x0][0x210] ;  /* 0x00008400ff027b82 */ /* 0x000ea20000000a00 */
[----:B------:R-:W-:Y:S01]  /*0030*/  ULDC.64 UR6, c[0x0][0x208] ;  /* 0x0000820000067ab9 */ /* 0x000fe20000000a00 */
[----:B------:R-:W3:Y:S01]  /*0040*/  S2R R16, SR_TID.X ;  /* 0x0000000000107919 */ /* 0x000ee20000002100 */
[----:B------:R-:W4:Y:S05]  /*0050*/  S2R R8, SR_CTAID.X ;  /* 0x0000000000087919 */ /* 0x000f2a0000002500 */
[----:B------:R-:W5:Y:S01]  /*0060*/  LDC.64 R4, c[0x0][0x218] ;  /* 0x00008600ff047b82 */ /* 0x000f620000000a00 */
[----:B-1----:R-:W-:-:S02]  /*0070*/  IMAD.SHL.U32 R0, R0, 0x10, RZ ;  /* 0x0000001000007824 */ /* 0x002fc400078e00ff */
[----:B---3--:R-:W-:Y:S01]  /*0080*/  IMAD.SHL.U32 R7, R16, 0x2, RZ ;  /* 0x0000000210077824 */ /* 0x008fe200078e00ff */
[----:B------:R-:W-:Y:S01]  /*0090*/  SHF.R.U32.HI R11, RZ, 0x3, R16 ;  /* 0x00000003ff0b7819 */ /* 0x000fe20000011610 */
[----:B----4-:R-:W-:-:S03]  /*00a0*/  IMAD.SHL.U32 R8, R8, 0x4, RZ ;  /* 0x0000000408087824 */ /* 0x010fc600078e00ff */
[----:B------:R-:W-:Y:S02]  /*00b0*/  LOP3.LUT R6, R0, 0xe, R7, 0xf8, !PT ;  /* 0x0000000e00067812 */ /* 0x000fe400078ef807 */
[----:B------:R-:W-:Y:S02]  /*00c0*/  SGXT.U32 R11, R11, 0x2 ;  /* 0x000000020b0b781a */ /* 0x000fe40000000000 */
[----:B------:R-:W-:Y:S02]  /*00d0*/  SHF.R.S32.HI R9, RZ, 0x1f, R6 ;  /* 0x0000001fff097819 */ /* 0x000fe40000011406 */
[----:B------:R-:W-:Y:S02]  /*00e0*/  ISETP.GE.AND P1, PT, R6, 0x10, PT ;  /* 0x000000100600780c */ /* 0x000fe40003f26270 */
[----:B------:R-:W-:Y:S02]  /*00f0*/  LEA.HI R10, R9, R6, RZ, 0x2 ;  /* 0x00000006090a7211 */ /* 0x000fe400078f10ff */
[----:B------:R-:W-:-:S02]  /*0100*/  LOP3.LUT R9, R8, R11, RZ, 0xfc, !PT ;  /* 0x0000000b08097212 */ /* 0x000fc400078efcff */
[----:B------:R-:W-:Y:S02]  /*0110*/  LOP3.LUT R13, R10, 0xfffffffc, RZ, 0xc0, !PT ;  /* 0xfffffffc0a0d7812 */ /* 0x000fe400078ec0ff */
[----:B------:R-:W-:Y:S02]  /*0120*/  ISETP.GE.AND P0, PT, R9, 0x4, PT ;  /* 0x000000040900780c */ /* 0x000fe40003f06270 */
[----:B------:R-:W-:Y:S01]  /*0130*/  SHF.R.S32.HI R10, RZ, 0x2, R10 ;  /* 0x00000002ff0a7819 */ /* 0x000fe2000001140a */
[C---:B------:R-:W-:Y:S01]  /*0140*/  IMAD.IADD R13, R6.reuse, 0x1, -R13 ;  /* 0x00000001060d7824 */ /* 0x040fe200078e0a0d */
[----:B------:R-:W-:-:S03]  /*0150*/  ISETP.LT.AND P0, PT, R6, 0x10, !P0 ;  /* 0x000000100600780c */ /* 0x000fc60004701270 */
[----:B------:R-:W-:Y:S02]  /*0160*/  IMAD R15, R9, 0xc, R13 ;  /* 0x0000000c090f7824 */ /* 0x000fe400078e020d */
[----:B-----5:R-:W-:Y:S01]  /*0170*/  IMAD.WIDE R4, R13, 0x4, R4 ;  /* 0x000000040d047825 */ /* 0x020fe200078e0204 */
[----:B------:R-:W-:-:S03]  /*0180*/  CS2R R12, SRZ ;  /* 0x00000000000c7805 */ /* 0x000fc6000001ff00 */
[----:B------:R-:W-:-:S04]  /*0190*/  IMAD R15, R10, 0x30, R15 ;  /* 0x000000300a0f7824 */ /* 0x000fc800078e020f */
[----:B--2---:R-:W-:Y:S01]  /*01a0*/  IMAD.WIDE R2, R15, 0x4, R2 ;  /* 0x000000040f027825 */ /* 0x004fe200078e0202 */
[----:B------:R-:W-:-:S04]  /*01b0*/  CS2R R14, SRZ ;  /* 0x00000000000e7805 */ /* 0x000fc8000001ff00 */
[----:B------:R1:W2:Y:S04]  /*01c0*/  @P0 LDG.E.EL.64 R12, desc[UR6][R2.64] ;  /* 0x00000006020c0981 */ /* 0x0002a8000c2e1b00 */
[----:B------:R3:W2:Y:S01]  /*01d0*/  @!P1 LDG.E.EL.64 R14, desc[UR6][R4.64] ;  /* 0x00000006040e9981 */ /* 0x0006a2000c2e1b00 */
[----:B------:R-:W4:Y:S01]  /*01e0*/  S2UR UR5, SR_CgaCtaId ;  /* 0x00000000000579c3 */ /* 0x000f220000008800 */
[----:B------:R-:W-:Y:S01]  /*01f0*/  IMAD.SHL.U32 R6, R16, 0x8, RZ ;  /* 0x0000000810067824 */ /* 0x000fe200078e00ff */
[----:B------:R-:W-:-:S04]  /*0200*/  SHF.R.U32.HI R9, RZ, 0x1, R16 ;  /* 0x00000001ff097819 */ /* 0x000fc80000011610 */
[----:B------:R-:W-:Y:S02]  /*0210*/  SGXT.U32 R9, R9, 0x4 ;  /* 0x000000040909781a */ /* 0x000fe40000000000 */
[----:B------:R-:W-:Y:S01]  /*0220*/  LOP3.LUT R6, R6, 0x38, RZ, 0xc0, !PT ;  /* 0x0000003806067812 */ /* 0x000fe200078ec0ff */
[----:B------:R-:W-:Y:S01]  /*0230*/  UMOV UR4, 0x400 ;  /* 0x0000040000047882 */ /* 0x000fe20000000000 */
[----:B------:R-:W-:Y:S02]  /*0240*/  LOP3.LUT R9, R0, R9, RZ, 0xfc, !PT ;  /* 0x0000000900097212 */ /* 0x000fe400078efcff */
[C---:B------:R-:W-:Y:S02]  /*0250*/  LOP3.LUT R11, R6.reuse, R11, RZ, 0xfc, !PT ;  /* 0x0000000b060b7212 */ /* 0x040fe400078efcff */
[C---:B------:R-:W-:Y:S02]  /*0260*/  LOP3.LUT R0, R6.reuse, 0x4, RZ, 0xfc, !PT ;  /* 0x0000000406007812 */ /* 0x040fe400078efcff */
[----:B------:R-:W-:-:S02]  /*0270*/  LEA.HI R6, R6, R11, RZ, 0x1e ;  /* 0x0000000b06067211 */ /* 0x000fc400078ff0ff */
[----:B------:R-:W-:Y:S01]  /*0280*/  LEA.HI R0, R0, R11, RZ, 0x1e ;  /* 0x0000000b00007211 */ /* 0x000fe200078ff0ff */
[----:B----4-:R-:W-:-:S06]  /*0290*/  UPRMT UR4, UR5, 0x654, UR4 ;  /* 0x0000065405047896 */ /* 0x010fcc0008000004 */
[----:B-1----:R-:W-:Y:S02]  /*02a0*/  LEA R3, R6, UR4, 0x2 ;  /* 0x0000000406037c11 */ /* 0x002fe4000f8e10ff */
[----:B------:R-:W-:Y:S02]  /*02b0*/  LEA R0, R0, UR4, 0x2 ;  /* 0x0000000400007c11 */ /* 0x000fe4000f8e10ff */
[----:B------:R-:W-:Y:S02]  /*02c0*/  LOP3.LUT R8, R8, 0x2, R7, 0xf8, !PT ;  /* 0x0000000208087812 */ /* 0x000fe400078ef807 */
[----:B---3--:R-:W-:Y:S02]  /*02d0*/  SHF.R.U32.HI R4, RZ, 0x2, R7 ;  /* 0x00000002ff047819 */ /* 0x008fe40000011607 */
[----:B------:R-:W-:Y:S02]  /*02e0*/  ISETP.GE.AND P0, PT, R8, 0x4, PT ;  /* 0x000000040800780c */ /* 0x000fe40003f06270 */
[----:B------:R-:W-:-:S02]  /*02f0*/  LOP3.LUT R7, R7, 0x3e, RZ, 0xc0, !PT ;  /* 0x0000003e07077812 */ /* 0x000fc400078ec0ff */
[----:B------:R-:W-:Y:S02]  /*0300*/  ISETP.LT.AND P0, PT, R9, 0x10, !P0 ;  /* 0x000000100900780c */ /* 0x000fe40004701270 */
[----:B------:R-:W-:-:S05]  /*0310*/  SGXT.U32 R2, R4, 0x4 ;  /* 0x000000040402781a */ /* 0x000fca0000000000 */
[----:B------:R-:W-:-:S05]  /*0320*/  IMAD.IADD R2, R7, 0x1, R2 ;  /* 0x0000000107027824 */ /* 0x000fca00078e0202 */
[----:B------:R-:W-:Y:S01]  /*0330*/  LEA R4, R2, UR4, 0x2 ;  /* 0x0000000402047c11 */ /* 0x000fe2000f8e10ff */
[----:B--2---:R-:W-:Y:S01]  /*0340*/  FADD R12, R14, R12 ;  /* 0x0000000c0e0c7221 */ /* 0x004fe20000000000 */
[----:B------:R-:W-:-:S04]  /*0350*/  FADD R13, R15, R13 ;  /* 0x0000000d0f0d7221 */ /* 0x000fc80000000000 */
[----:B------:R1:W-:Y:S04]  /*0360*/  STS [R3], R12 ;  /* 0x0000000c03007388 */ /* 0x0003e80000000800 */
[----:B------:R1:W-:Y:S01]  /*0370*/  STS [R0+0x10], R13 ;  /* 0x0000100d00007388 */ /* 0x0003e20000000800 */
[----:B------:R-:W-:Y:S06]  /*0380*/  BAR.SYNC.DEFER_BLOCKING 0x0 ;  /* 0x0000000000007b1d */ /* 0x000fec0000010000 */
[----:B-1----:R-:W-:Y:S05]  /*0390*/  @!P0 EXIT ;  /* 0x000000000000894d */ /* 0x002fea0003800000 */
[----:B------:R-:W-:Y:S01]  /*03a0*/  LDS R6, [R4] ;  /* 0x0000000004067984 */ /* 0x000fe20000000800 */
[----:B------:R-:W0:Y:S01]  /*03b0*/  LDC.64 R2, c[0x0][0x220] ;  /* 0x00008800ff027b82 */ /* 0x000e220000000a00 */
[----:B------:R-:W-:Y:S02]  /*03c0*/  IMAD R9, R9, 0x4, R8 ;  /* 0x0000000409097824 */ /* 0x000fe400078e0208 */
[----:B------:R-:W1:Y:S02]  /*03d0*/  LDS R7, [R4+0x4] ;  /* 0x0000040004077984 */ /* 0x000e640000000800 */
[----:B0-----:R-:W-:-:S05]  /*03e0*/  IMAD.WIDE R2, R9, 0x4, R2 ;  /* 0x0000000409027825 */ /* 0x001fca00078e0202 */
[----:B-1----:R-:W-:Y:S01]  /*03f0*/  STG.E.64 desc[UR6][R2.64], R6 ;  /* 0x0000000602007986 */ /* 0x002fe2000c101b06 */
[----:B------:R-:W-:Y:S05]  /*0400*/  EXIT ;  /* 0x000000000000794d */ /* 0x000fea0003800000 */
.L_x_0:
[----:B------:R-:W-:-:S00]  /*0410*/  BRA `(.L_x_0) ;  /* 0xfffffffc00fc7947 */ /* 0x000fc0000383ffff */
[----:B------:R-:W-:-:S00]  /*0420*/  NOP ;  /* 0x0000000000007918 */ /* 0x000fc00000000000 */
        /* <DEDUP_REMOVED lines=13> */
.L_x_1:


//--------------------- .nv.shared.triton_poi_fused_clone_1 --------------------------
	.section	.nv.shared.triton_poi_fused_clone_1,"aw",@nobits
	.sectionflags	@""
	.align	16
	.zero		1024


//--------------------- .nv.constant0.triton_poi_fused_clone_1 --------------------------
	.section	.nv.constant0.triton_poi_fused_clone_1,"a",@progbits
	.sectionflags	@""
	.align	4
.nv.constant0.triton_poi_fused_clone_1:
	.zero		560
